//
// Generated by NVIDIA NVVM Compiler
//
// Compiler Build ID: CL-36424714
// Cuda compilation tools, release 13.0, V13.0.88
// Based on NVVM 20.0.0
//

.version 9.0
.target sm_100
.address_size 64

	// .globl	_Z10naive_gemmPKfS0_Pfiii
// _ZZ10shmem_gemmPKfS0_PfiiiE4sh_a has been demoted
// _ZZ10shmem_gemmPKfS0_PfiiiE4sh_b has been demoted

.visible .entry _Z10naive_gemmPKfS0_Pfiii(
	.param .u64 .ptr .align 1 _Z10naive_gemmPKfS0_Pfiii_param_0,
	.param .u64 .ptr .align 1 _Z10naive_gemmPKfS0_Pfiii_param_1,
	.param .u64 .ptr .align 1 _Z10naive_gemmPKfS0_Pfiii_param_2,
	.param .u32 _Z10naive_gemmPKfS0_Pfiii_param_3,
	.param .u32 _Z10naive_gemmPKfS0_Pfiii_param_4,
	.param .u32 _Z10naive_gemmPKfS0_Pfiii_param_5
)
{
	.reg .pred 	%p<10>;
	.reg .b32 	%r<40>;
	.reg .b32 	%f<68>;
	.reg .b64 	%rd<53>;

	ld.param.u64 	%rd7, [_Z10naive_gemmPKfS0_Pfiii_param_0];
	ld.param.u64 	%rd8, [_Z10naive_gemmPKfS0_Pfiii_param_1];
	ld.param.u64 	%rd6, [_Z10naive_gemmPKfS0_Pfiii_param_2];
	ld.param.u32 	%r18, [_Z10naive_gemmPKfS0_Pfiii_param_4];
	ld.param.u32 	%r19, [_Z10naive_gemmPKfS0_Pfiii_param_5];
	cvta.to.global.u64 	%rd1, %rd8;
	cvta.to.global.u64 	%rd2, %rd7;
	mov.u32 	%r20, %ctaid.x;
	mov.u32 	%r21, %ntid.x;
	mov.u32 	%r22, %tid.x;
	mad.lo.s32 	%r1, %r20, %r21, %r22;
	mov.u32 	%r23, %ctaid.y;
	mov.u32 	%r24, %ntid.y;
	mov.u32 	%r25, %tid.y;
	mad.lo.s32 	%r2, %r23, %r24, %r25;
	setp.lt.s32 	%p1, %r19, 1;
	mov.f32 	%f67, 0f00000000;
	@%p1 bra 	$L__BB0_12;
	mul.lo.s32 	%r3, %r19, %r2;
	and.b32  	%r4, %r19, 7;
	setp.lt.u32 	%p2, %r19, 8;
	mov.f32 	%f67, 0f00000000;
	mov.b32 	%r38, 0;
	@%p2 bra 	$L__BB0_4;
	and.b32  	%r38, %r19, 2147483640;
	neg.s32 	%r36, %r38;
	shl.b32 	%r7, %r18, 3;
	mul.wide.u32 	%rd9, %r3, 4;
	add.s64 	%rd10, %rd9, %rd2;
	add.s64 	%rd52, %rd10, 16;
	mov.f32 	%f67, 0f00000000;
	mul.wide.s32 	%rd13, %r18, 4;
	mov.u32 	%r35, %r1;
$L__BB0_3:
	.pragma "nounroll";
	ld.global.nc.f32 	%f17, [%rd52+-16];
	mul.wide.s32 	%rd11, %r35, 4;
	add.s64 	%rd12, %rd1, %rd11;
	ld.global.nc.f32 	%f18, [%rd12];
	fma.rn.f32 	%f19, %f17, %f18, %f67;
	ld.global.nc.f32 	%f20, [%rd52+-12];
	add.s64 	%rd14, %rd12, %rd13;
	ld.global.nc.f32 	%f21, [%rd14];
	fma.rn.f32 	%f22, %f20, %f21, %f19;
	ld.global.nc.f32 	%f23, [%rd52+-8];
	add.s64 	%rd15, %rd14, %rd13;
	ld.global.nc.f32 	%f24, [%rd15];
	fma.rn.f32 	%f25, %f23, %f24, %f22;
	ld.global.nc.f32 	%f26, [%rd52+-4];
	add.s64 	%rd16, %rd15, %rd13;
	ld.global.nc.f32 	%f27, [%rd16];
	fma.rn.f32 	%f28, %f26, %f27, %f25;
	ld.global.nc.f32 	%f29, [%rd52];
	add.s64 	%rd17, %rd16, %rd13;
	ld.global.nc.f32 	%f30, [%rd17];
	fma.rn.f32 	%f31, %f29, %f30, %f28;
	ld.global.nc.f32 	%f32, [%rd52+4];
	add.s64 	%rd18, %rd17, %rd13;
	ld.global.nc.f32 	%f33, [%rd18];
	fma.rn.f32 	%f34, %f32, %f33, %f31;
	ld.global.nc.f32 	%f35, [%rd52+8];
	add.s64 	%rd19, %rd18, %rd13;
	ld.global.nc.f32 	%f36, [%rd19];
	fma.rn.f32 	%f37, %f35, %f36, %f34;
	ld.global.nc.f32 	%f38, [%rd52+12];
	add.s64 	%rd20, %rd19, %rd13;
	ld.global.nc.f32 	%f39, [%rd20];
	fma.rn.f32 	%f67, %f38, %f39, %f37;
	add.s32 	%r36, %r36, 8;
	add.s32 	%r35, %r35, %r7;
	add.s64 	%rd52, %rd52, 32;
	setp.ne.s32 	%p3, %r36, 0;
	@%p3 bra 	$L__BB0_3;
$L__BB0_4:
	setp.eq.s32 	%p4, %r4, 0;
	@%p4 bra 	$L__BB0_12;
	and.b32  	%r13, %r19, 3;
	setp.lt.u32 	%p5, %r4, 4;
	@%p5 bra 	$L__BB0_7;
	add.s32 	%r27, %r38, %r3;
	mul.wide.u32 	%rd21, %r27, 4;
	add.s64 	%rd22, %rd2, %rd21;
	ld.global.nc.f32 	%f41, [%rd22];
	mad.lo.s32 	%r28, %r38, %r18, %r1;
	mul.wide.s32 	%rd23, %r28, 4;
	add.s64 	%rd24, %rd1, %rd23;
	ld.global.nc.f32 	%f42, [%rd24];
	fma.rn.f32 	%f43, %f41, %f42, %f67;
	cvt.u64.u32 	%rd25, %r3;
	cvt.u64.u32 	%rd26, %r38;
	add.s64 	%rd27, %rd26, %rd25;
	shl.b64 	%rd28, %rd27, 2;
	add.s64 	%rd29, %rd2, %rd28;
	ld.global.nc.f32 	%f44, [%rd29+4];
	mul.wide.s32 	%rd30, %r18, 4;
	add.s64 	%rd31, %rd24, %rd30;
	ld.global.nc.f32 	%f45, [%rd31];
	fma.rn.f32 	%f46, %f44, %f45, %f43;
	ld.global.nc.f32 	%f47, [%rd29+8];
	add.s64 	%rd32, %rd31, %rd30;
	ld.global.nc.f32 	%f48, [%rd32];
	fma.rn.f32 	%f49, %f47, %f48, %f46;
	ld.global.nc.f32 	%f50, [%rd29+12];
	add.s64 	%rd33, %rd32, %rd30;
	ld.global.nc.f32 	%f51, [%rd33];
	fma.rn.f32 	%f67, %f50, %f51, %f49;
	add.s32 	%r38, %r38, 4;
$L__BB0_7:
	setp.eq.s32 	%p6, %r13, 0;
	@%p6 bra 	$L__BB0_12;
	setp.eq.s32 	%p7, %r13, 1;
	@%p7 bra 	$L__BB0_10;
	add.s32 	%r29, %r38, %r3;
	mul.wide.u32 	%rd34, %r29, 4;
	add.s64 	%rd35, %rd2, %rd34;
	ld.global.nc.f32 	%f53, [%rd35];
	mad.lo.s32 	%r30, %r38, %r18, %r1;
	mul.wide.s32 	%rd36, %r30, 4;
	add.s64 	%rd37, %rd1, %rd36;
	ld.global.nc.f32 	%f54, [%rd37];
	fma.rn.f32 	%f55, %f53, %f54, %f67;
	cvt.u64.u32 	%rd38, %r3;
	cvt.u64.u32 	%rd39, %r38;
	add.s64 	%rd40, %rd39, %rd38;
	shl.b64 	%rd41, %rd40, 2;
	add.s64 	%rd42, %rd2, %rd41;
	ld.global.nc.f32 	%f56, [%rd42+4];
	mul.wide.s32 	%rd43, %r18, 4;
	add.s64 	%rd44, %rd37, %rd43;
	ld.global.nc.f32 	%f57, [%rd44];
	fma.rn.f32 	%f67, %f56, %f57, %f55;
	add.s32 	%r38, %r38, 2;
$L__BB0_10:
	and.b32  	%r31, %r19, 1;
	setp.eq.b32 	%p8, %r31, 1;
	not.pred 	%p9, %p8;
	@%p9 bra 	$L__BB0_12;
	add.s32 	%r32, %r38, %r3;
	mul.wide.u32 	%rd45, %r32, 4;
	add.s64 	%rd46, %rd2, %rd45;
	ld.global.nc.f32 	%f58, [%rd46];
	mad.lo.s32 	%r33, %r38, %r18, %r1;
	mul.wide.s32 	%rd47, %r33, 4;
	add.s64 	%rd48, %rd1, %rd47;
	ld.global.nc.f32 	%f59, [%rd48];
	fma.rn.f32 	%f67, %f58, %f59, %f67;
$L__BB0_12:
	cvta.to.global.u64 	%rd49, %rd6;
	mad.lo.s32 	%r34, %r18, %r2, %r1;
	mul.wide.s32 	%rd50, %r34, 4;
	add.s64 	%rd51, %rd49, %rd50;
	st.global.f32 	[%rd51], %f67;
	ret;

}
	// .globl	_Z10shmem_gemmPKfS0_Pfiii
.visible .entry _Z10shmem_gemmPKfS0_Pfiii(
	.param .u64 .ptr .align 1 _Z10shmem_gemmPKfS0_Pfiii_param_0,
	.param .u64 .ptr .align 1 _Z10shmem_gemmPKfS0_Pfiii_param_1,
	.param .u64 .ptr .align 1 _Z10shmem_gemmPKfS0_Pfiii_param_2,
	.param .u32 _Z10shmem_gemmPKfS0_Pfiii_param_3,
	.param .u32 _Z10shmem_gemmPKfS0_Pfiii_param_4,
	.param .u32 _Z10shmem_gemmPKfS0_Pfiii_param_5
)
{
	.reg .pred 	%p<19>;
	.reg .b32 	%r<69>;
	.reg .b32 	%f<59>;
	.reg .b64 	%rd<17>;
	// demoted variable
	.shared .align 4 .b8 _ZZ10shmem_gemmPKfS0_PfiiiE4sh_a[2048];
	// demoted variable
	.shared .align 4 .b8 _ZZ10shmem_gemmPKfS0_PfiiiE4sh_b[2048];
	ld.param.u64 	%rd4, [_Z10shmem_gemmPKfS0_Pfiii_param_0];
	ld.param.u64 	%rd5, [_Z10shmem_gemmPKfS0_Pfiii_param_1];
	ld.param.u64 	%rd3, [_Z10shmem_gemmPKfS0_Pfiii_param_2];
	ld.param.u32 	%r24, [_Z10shmem_gemmPKfS0_Pfiii_param_3];
	ld.param.u32 	%r25, [_Z10shmem_gemmPKfS0_Pfiii_param_4];
	ld.param.u32 	%r26, [_Z10shmem_gemmPKfS0_Pfiii_param_5];
	cvta.to.global.u64 	%rd1, %rd5;
	cvta.to.global.u64 	%rd2, %rd4;
	mov.u32 	%r65, %tid.y;
	mov.u32 	%r27, %ntid.y;
	mov.u32 	%r28, %ctaid.y;
	mad.lo.s32 	%r2, %r27, %r28, %r65;
	mov.u32 	%r63, %tid.x;
	mov.u32 	%r29, %ntid.x;
	mov.u32 	%r30, %ctaid.x;
	mad.lo.s32 	%r4, %r29, %r30, %r63;
	setp.ge.s32 	%p1, %r2, %r24;
	setp.ge.s32 	%p2, %r63, %r26;
	shl.b32 	%r31, %r65, 6;
	mov.u32 	%r32, _ZZ10shmem_gemmPKfS0_PfiiiE4sh_a;
	add.s32 	%r5, %r32, %r31;
	shl.b32 	%r33, %r63, 2;
	add.s32 	%r6, %r5, %r33;
	or.pred  	%p3, %p1, %p2;
	@%p3 bra 	$L__BB1_2;
	mad.lo.s32 	%r35, %r26, %r2, %r63;
	mul.wide.u32 	%rd6, %r35, 4;
	add.s64 	%rd7, %rd2, %rd6;
	ld.global.nc.f32 	%f4, [%rd7];
	st.shared.f32 	[%r6], %f4;
	bra.uni 	$L__BB1_3;
$L__BB1_2:
	mov.b32 	%r34, 0;
	st.shared.u32 	[%r6], %r34;
$L__BB1_3:
	setp.ge.s32 	%p4, %r4, %r25;
	setp.ge.s32 	%p5, %r65, %r26;
	mov.u32 	%r37, _ZZ10shmem_gemmPKfS0_PfiiiE4sh_b;
	add.s32 	%r38, %r37, %r31;
	add.s32 	%r7, %r38, %r33;
	or.pred  	%p6, %p4, %p5;
	@%p6 bra 	$L__BB1_5;
	mad.lo.s32 	%r41, %r25, %r65, %r4;
	mul.wide.u32 	%rd8, %r41, 4;
	add.s64 	%rd9, %rd1, %rd8;
	ld.global.nc.f32 	%f5, [%rd9];
	st.shared.f32 	[%r7], %f5;
	bra.uni 	$L__BB1_6;
$L__BB1_5:
	mov.b32 	%r40, 0;
	st.shared.u32 	[%r7], %r40;
$L__BB1_6:
	bar.sync 	0;
	setp.lt.s32 	%p7, %r26, 1;
	mov.f32 	%f58, 0f00000000;
	@%p7 bra 	$L__BB1_16;
	add.s32 	%r8, %r37, %r33;
	add.s32 	%r45, %r65, 16;
	mad.lo.s32 	%r66, %r25, %r45, %r4;
	shl.b32 	%r10, %r25, 4;
	mad.lo.s32 	%r46, %r26, %r2, %r63;
	add.s32 	%r64, %r46, 16;
	mov.f32 	%f58, 0f00000000;
	mov.b32 	%r67, 0;
	mov.u32 	%r68, %r67;
$L__BB1_8:
	mov.u32 	%r17, %r68;
	xor.b32  	%r68, %r17, 1;
	add.s32 	%r67, %r67, 16;
	setp.ge.s32 	%p8, %r67, %r26;
	@%p8 bra 	$L__BB1_15;
	setp.ge.s32 	%p9, %r2, %r24;
	add.s32 	%r47, %r63, 16;
	setp.ge.s32 	%p10, %r47, %r26;
	or.pred  	%p11, %p9, %p10;
	@%p11 bra 	$L__BB1_11;
	mul.wide.s32 	%rd10, %r64, 4;
	add.s64 	%rd11, %rd2, %rd10;
	ld.global.nc.f32 	%f8, [%rd11];
	shl.b32 	%r51, %r68, 10;
	add.s32 	%r52, %r6, %r51;
	st.shared.f32 	[%r52], %f8;
	bra.uni 	$L__BB1_12;
$L__BB1_11:
	shl.b32 	%r48, %r68, 10;
	add.s32 	%r49, %r6, %r48;
	mov.b32 	%r50, 0;
	st.shared.u32 	[%r49], %r50;
$L__BB1_12:
	setp.ge.s32 	%p12, %r4, %r25;
	add.s32 	%r53, %r65, 16;
	setp.ge.s32 	%p13, %r53, %r26;
	or.pred  	%p14, %p12, %p13;
	@%p14 bra 	$L__BB1_14;
	mul.wide.s32 	%rd12, %r66, 4;
	add.s64 	%rd13, %rd1, %rd12;
	ld.global.nc.f32 	%f9, [%rd13];
	shl.b32 	%r57, %r68, 10;
	add.s32 	%r58, %r7, %r57;
	st.shared.f32 	[%r58], %f9;
	bra.uni 	$L__BB1_15;
$L__BB1_14:
	shl.b32 	%r54, %r68, 10;
	add.s32 	%r55, %r7, %r54;
	mov.b32 	%r56, 0;
	st.shared.u32 	[%r55], %r56;
$L__BB1_15:
	setp.lt.s32 	%p15, %r67, %r26;
	shl.b32 	%r59, %r17, 10;
	add.s32 	%r60, %r5, %r59;
	add.s32 	%r61, %r8, %r59;
	ld.shared.f32 	%f10, [%r60];
	ld.shared.f32 	%f11, [%r61];
	fma.rn.f32 	%f12, %f10, %f11, %f58;
	ld.shared.f32 	%f13, [%r60+4];
	ld.shared.f32 	%f14, [%r61+64];
	fma.rn.f32 	%f15, %f13, %f14, %f12;
	ld.shared.f32 	%f16, [%r60+8];
	ld.shared.f32 	%f17, [%r61+128];
	fma.rn.f32 	%f18, %f16, %f17, %f15;
	ld.shared.f32 	%f19, [%r60+12];
	ld.shared.f32 	%f20, [%r61+192];
	fma.rn.f32 	%f21, %f19, %f20, %f18;
	ld.shared.f32 	%f22, [%r60+16];
	ld.shared.f32 	%f23, [%r61+256];
	fma.rn.f32 	%f24, %f22, %f23, %f21;
	ld.shared.f32 	%f25, [%r60+20];
	ld.shared.f32 	%f26, [%r61+320];
	fma.rn.f32 	%f27, %f25, %f26, %f24;
	ld.shared.f32 	%f28, [%r60+24];
	ld.shared.f32 	%f29, [%r61+384];
	fma.rn.f32 	%f30, %f28, %f29, %f27;
	ld.shared.f32 	%f31, [%r60+28];
	ld.shared.f32 	%f32, [%r61+448];
	fma.rn.f32 	%f33, %f31, %f32, %f30;
	ld.shared.f32 	%f34, [%r60+32];
	ld.shared.f32 	%f35, [%r61+512];
	fma.rn.f32 	%f36, %f34, %f35, %f33;
	ld.shared.f32 	%f37, [%r60+36];
	ld.shared.f32 	%f38, [%r61+576];
	fma.rn.f32 	%f39, %f37, %f38, %f36;
	ld.shared.f32 	%f40, [%r60+40];
	ld.shared.f32 	%f41, [%r61+640];
	fma.rn.f32 	%f42, %f40, %f41, %f39;
	ld.shared.f32 	%f43, [%r60+44];
	ld.shared.f32 	%f44, [%r61+704];
	fma.rn.f32 	%f45, %f43, %f44, %f42;
	ld.shared.f32 	%f46, [%r60+48];
	ld.shared.f32 	%f47, [%r61+768];
	fma.rn.f32 	%f48, %f46, %f47, %f45;
	ld.shared.f32 	%f49, [%r60+52];
	ld.shared.f32 	%f50, [%r61+832];
	fma.rn.f32 	%f51, %f49, %f50, %f48;
	ld.shared.f32 	%f52, [%r60+56];
	ld.shared.f32 	%f53, [%r61+896];
	fma.rn.f32 	%f54, %f52, %f53, %f51;
	ld.shared.f32 	%f55, [%r60+60];
	ld.shared.f32 	%f56, [%r61+960];
	fma.rn.f32 	%f58, %f55, %f56, %f54;
	bar.sync 	0;
	add.s32 	%r66, %r66, %r10;
	add.s32 	%r65, %r65, 16;
	add.s32 	%r64, %r64, 16;
	add.s32 	%r63, %r63, 16;
	@%p15 bra 	$L__BB1_8;
$L__BB1_16:
	setp.ge.s32 	%p16, %r4, %r25;
	setp.ge.s32 	%p17, %r2, %r24;
	or.pred  	%p18, %p17, %p16;
	@%p18 bra 	$L__BB1_18;
	mad.lo.s32 	%r62, %r25, %r2, %r4;
	cvta.to.global.u64 	%rd14, %rd3;
	mul.wide.s32 	%rd15, %r62, 4;
	add.s64 	%rd16, %rd14, %rd15;
	st.global.f32 	[%rd16], %f58;
$L__BB1_18:
	ret;

}


// ===== COMPILED SASS (sm_100) =====

	.target	sm_100

	.elftype	@"ET_EXEC"


//--------------------- .note.nv.tkinfo           --------------------------
	.section	.note.nv.tkinfo,"",@"SHT_NOTE"
	.sectionflags	@"SHF_NOTE_NV_TKINFO"
	.tkinfo
        /*0018*/ 	.word	0x00000002
        /*0030*/ 	.string	""
        /*0030*/ 	.string	"ptxas"
        /*0030*/ 	.string	"Cuda compilation tools, release 13.0, V13.0.88"
        /*0030*/ 	.string	"Build cuda_13.0.r13.0/compiler.36424714_0"
        /*0030*/ 	.string	"-arch sm_100 -m 64 "



//--------------------- .note.nv.cuinfo           --------------------------
	.section	.note.nv.cuinfo,"",@"SHT_NOTE"
	.sectionflags	@"SHF_NOTE_NV_CUINFO"
        /*0018*/ 	.short	0x0002
        /*001a*/ 	.short	0x0064
        /*001c*/ 	.short	0x0082
	.zero		2


//--------------------- .nv.info                  --------------------------
	.section	.nv.info,"",@"SHT_CUDA_INFO"
	.align	4


	//----- nvinfo : EIATTR_REGCOUNT
	.align		4
        /*0000*/ 	.byte	0x04, 0x2f
        /*0002*/ 	.short	(.L_1 - .L_0)
	.align		4
.L_0:
        /*0004*/ 	.word	index@(_Z10naive_gemmPKfS0_Pfiii)
        /*0008*/ 	.word	0x00000020


	//----- nvinfo : EIATTR_FRAME_SIZE
	.align		4
.L_1:
        /*000c*/ 	.byte	0x04, 0x11
        /*000e*/ 	.short	(.L_3 - .L_2)
	.align		4
.L_2:
        /*0010*/ 	.word	index@(_Z10naive_gemmPKfS0_Pfiii)
        /*0014*/ 	.word	0x00000000


	//----- nvinfo : EIATTR_REGCOUNT
	.align		4
.L_3:
        /*0018*/ 	.byte	0x04, 0x2f
        /*001a*/ 	.short	(.L_5 - .L_4)
	.align		4
.L_4:
        /*001c*/ 	.word	index@(_Z10shmem_gemmPKfS0_Pfiii)
        /*0020*/ 	.word	0x00000020


	//----- nvinfo : EIATTR_FRAME_SIZE
	.align		4
.L_5:
        /*0024*/ 	.byte	0x04, 0x11
        /*0026*/ 	.short	(.L_7 - .L_6)
	.align		4
.L_6:
        /*0028*/ 	.word	index@(_Z10shmem_gemmPKfS0_Pfiii)
        /*002c*/ 	.word	0x00000000


	//----- nvinfo : EIATTR_MIN_STACK_SIZE
	.align		4
.L_7:
        /*0030*/ 	.byte	0x04, 0x12
        /*0032*/ 	.short	(.L_9 - .L_8)
	.align		4
.L_8:
        /*0034*/ 	.word	index@(_Z10shmem_gemmPKfS0_Pfiii)
        /*0038*/ 	.word	0x00000000


	//----- nvinfo : EIATTR_MIN_STACK_SIZE
	.align		4
.L_9:
        /*003c*/ 	.byte	0x04, 0x12
        /*003e*/ 	.short	(.L_11 - .L_10)
	.align		4
.L_10:
        /*0040*/ 	.word	index@(_Z10naive_gemmPKfS0_Pfiii)
        /*0044*/ 	.word	0x00000000
.L_11:


//--------------------- .nv.compat                --------------------------
	.section	.nv.compat,"",@"SHT_CUDA_COMPAT_INFO"
	.align	4
        /*0000*/ 	.byte	0x02, 0x09, 0x00, 0x00, 0x02, 0x02, 0x01, 0x00, 0x02, 0x05, 0x05, 0x00, 0x03, 0x07, 0x01, 0x01
        /*0010*/ 	.byte	0x02, 0x03, 0x00, 0x00, 0x02, 0x06, 0x01, 0x00, 0x04, 0x0b, 0x08, 0x00, 0x09, 0x00, 0x00, 0x00
        /*0020*/ 	.byte	0x00, 0x00, 0x00, 0x00


//--------------------- .nv.info._Z10shmem_gemmPKfS0_Pfiii --------------------------
	.section	.nv.info._Z10shmem_gemmPKfS0_Pfiii,"",@"SHT_CUDA_INFO"
	.sectionflags	@""
	.align	4


	//----- nvinfo : EIATTR_CUDA_API_VERSION
	.align		4
        /*0000*/ 	.byte	0x04, 0x37
        /*0002*/ 	.short	(.L_13 - .L_12)
.L_12:
        /*0004*/ 	.word	0x00000082


	//----- nvinfo : EIATTR_KPARAM_INFO
	.align		4
.L_13:
        /*0008*/ 	.byte	0x04, 0x17
        /*000a*/ 	.short	(.L_15 - .L_14)
.L_14:
        /*000c*/ 	.word	0x00000000
        /*0010*/ 	.short	0x0005
        /*0012*/ 	.short	0x0020
        /*0014*/ 	.byte	0x00, 0xf0, 0x11, 0x00


	//----- nvinfo : EIATTR_KPARAM_INFO
	.align		4
.L_15:
        /*0018*/ 	.byte	0x04, 0x17
        /*001a*/ 	.short	(.L_17 - .L_16)
.L_16:
        /*001c*/ 	.word	0x00000000
        /*0020*/ 	.short	0x0004
        /*0022*/ 	.short	0x001c
        /*0024*/ 	.byte	0x00, 0xf0, 0x11, 0x00


	//----- nvinfo : EIATTR_KPARAM_INFO
	.align		4
.L_17:
        /*0028*/ 	.byte	0x04, 0x17
        /*002a*/ 	.short	(.L_19 - .L_18)
.L_18:
        /*002c*/ 	.word	0x00000000
        /*0030*/ 	.short	0x0003
        /*0032*/ 	.short	0x0018
        /*0034*/ 	.byte	0x00, 0xf0, 0x11, 0x00


	//----- nvinfo : EIATTR_KPARAM_INFO
	.align		4
.L_19:
        /*0038*/ 	.byte	0x04, 0x17
        /*003a*/ 	.short	(.L_21 - .L_20)
.L_20:
        /*003c*/ 	.word	0x00000000
        /*0040*/ 	.short	0x0002
        /*0042*/ 	.short	0x0010
        /*0044*/ 	.byte	0x00, 0xf5, 0x21, 0x00


	//----- nvinfo : EIATTR_KPARAM_INFO
	.align		4
.L_21:
        /*0048*/ 	.byte	0x04, 0x17
        /*004a*/ 	.short	(.L_23 - .L_22)
.L_22:
        /*004c*/ 	.word	0x00000000
        /*0050*/ 	.short	0x0001
        /*0052*/ 	.short	0x0008
        /*0054*/ 	.byte	0x00, 0xf5, 0x21, 0x00


	//----- nvinfo : EIATTR_KPARAM_INFO
	.align		4
.L_23:
        /*0058*/ 	.byte	0x04, 0x17
        /*005a*/ 	.short	(.L_25 - .L_24)
.L_24:
        /*005c*/ 	.word	0x00000000
        /*0060*/ 	.short	0x0000
        /*0062*/ 	.short	0x0000
        /*0064*/ 	.byte	0x00, 0xf5, 0x21, 0x00


	//----- nvinfo : EIATTR_SPARSE_MMA_MASK
	.align		4
.L_25:
        /*0068*/ 	.byte	0x03, 0x50
        /*006a*/ 	.short	0x0000


	//----- nvinfo : EIATTR_MAXREG_COUNT
	.align		4
        /*006c*/ 	.byte	0x03, 0x1b
        /*006e*/ 	.short	0x00ff


	//----- nvinfo : EIATTR_NUM_BARRIERS
	.align		4
        /*0070*/ 	.byte	0x02, 0x4c
        /*0072*/ 	.byte	0x01
	.zero		1


	//----- nvinfo : EIATTR_MERCURY_ISA_VERSION
	.align		4
        /*0074*/ 	.byte	0x03, 0x5f
        /*0076*/ 	.short	0x0101


	//----- nvinfo : EIATTR_VRC_CTA_INIT_COUNT
	.align		4
        /*0078*/ 	.byte	0x02, 0x4a
	.zero		1
	.zero		1


	//----- nvinfo : EIATTR_EXIT_INSTR_OFFSETS
	.align		4
        /*007c*/ 	.byte	0x04, 0x1c
        /*007e*/ 	.short	(.L_27 - .L_26)


	//   ....[0]....
.L_26:
        /*0080*/ 	.word	0x00000840


	//   ....[1]....
        /*0084*/ 	.word	0x00000890


	//----- nvinfo : EIATTR_CRS_STACK_SIZE
	.align		4
.L_27:
        /*0088*/ 	.byte	0x04, 0x1e
        /*008a*/ 	.short	(.L_29 - .L_28)
.L_28:
        /*008c*/ 	.word	0x00000000


	//----- nvinfo : EIATTR_CBANK_PARAM_SIZE
	.align		4
.L_29:
        /*0090*/ 	.byte	0x03, 0x19
        /*0092*/ 	.short	0x0024


	//----- nvinfo : EIATTR_PARAM_CBANK
	.align		4
        /*0094*/ 	.byte	0x04, 0x0a
        /*0096*/ 	.short	(.L_31 - .L_30)
	.align		4
.L_30:
        /*0098*/ 	.word	index@(.nv.constant0._Z10shmem_gemmPKfS0_Pfiii)
        /*009c*/ 	.short	0x0380
        /*009e*/ 	.short	0x0024


	//----- nvinfo : EIATTR_SW_WAR
	.align		4
.L_31:
        /*00a0*/ 	.byte	0x04, 0x36
        /*00a2*/ 	.short	(.L_33 - .L_32)
.L_32:
        /*00a4*/ 	.word	0x00000008
.L_33:


//--------------------- .nv.info._Z10naive_gemmPKfS0_Pfiii --------------------------
	.section	.nv.info._Z10naive_gemmPKfS0_Pfiii,"",@"SHT_CUDA_INFO"
	.sectionflags	@""
	.align	4


	//----- nvinfo : EIATTR_CUDA_API_VERSION
	.align		4
        /*0000*/ 	.byte	0x04, 0x37
        /*0002*/ 	.short	(.L_35 - .L_34)
.L_34:
        /*0004*/ 	.word	0x00000082


	//----- nvinfo : EIATTR_KPARAM_INFO
	.align		4
.L_35:
        /*0008*/ 	.byte	0x04, 0x17
        /*000a*/ 	.short	(.L_37 - .L_36)
.L_36:
        /*000c*/ 	.word	0x00000000
        /*0010*/ 	.short	0x0005
        /*0012*/ 	.short	0x0020
        /*0014*/ 	.byte	0x00, 0xf0, 0x11, 0x00


	//----- nvinfo : EIATTR_KPARAM_INFO
	.align		4
.L_37:
        /*0018*/ 	.byte	0x04, 0x17
        /*001a*/ 	.short	(.L_39 - .L_38)
.L_38:
        /*001c*/ 	.word	0x00000000
        /*0020*/ 	.short	0x0004
        /*0022*/ 	.short	0x001c
        /*0024*/ 	.byte	0x00, 0xf0, 0x11, 0x00


	//----- nvinfo : EIATTR_KPARAM_INFO
	.align		4
.L_39:
        /*0028*/ 	.byte	0x04, 0x17
        /*002a*/ 	.short	(.L_41 - .L_40)
.L_40:
        /*002c*/ 	.word	0x00000000
        /*0030*/ 	.short	0x0003
        /*0032*/ 	.short	0x0018
        /*0034*/ 	.byte	0x00, 0xf0, 0x11, 0x00


	//----- nvinfo : EIATTR_KPARAM_INFO
	.align		4
.L_41:
        /*0038*/ 	.byte	0x04, 0x17
        /*003a*/ 	.short	(.L_43 - .L_42)
.L_42:
        /*003c*/ 	.word	0x00000000
        /*0040*/ 	.short	0x0002
        /*0042*/ 	.short	0x0010
        /*0044*/ 	.byte	0x00, 0xf5, 0x21, 0x00


	//----- nvinfo : EIATTR_KPARAM_INFO
	.align		4
.L_43:
        /*0048*/ 	.byte	0x04, 0x17
        /*004a*/ 	.short	(.L_45 - .L_44)
.L_44:
        /*004c*/ 	.word	0x00000000
        /*0050*/ 	.short	0x0001
        /*0052*/ 	.short	0x0008
        /*0054*/ 	.byte	0x00, 0xf5, 0x21, 0x00


	//----- nvinfo : EIATTR_KPARAM_INFO
	.align		4
.L_45:
        /*0058*/ 	.byte	0x04, 0x17
        /*005a*/ 	.short	(.L_47 - .L_46)
.L_46:
        /*005c*/ 	.word	0x00000000
        /*0060*/ 	.short	0x0000
        /*0062*/ 	.short	0x0000
        /*0064*/ 	.byte	0x00, 0xf5, 0x21, 0x00


	//----- nvinfo : EIATTR_SPARSE_MMA_MASK
	.align		4
.L_47:
        /*0068*/ 	.byte	0x03, 0x50
        /*006a*/ 	.short	0x0000


	//----- nvinfo : EIATTR_MAXREG_COUNT
	.align		4
        /*006c*/ 	.byte	0x03, 0x1b
        /*006e*/ 	.short	0x00ff


	//----- nvinfo : EIATTR_MERCURY_ISA_VERSION
	.align		4
        /*0070*/ 	.byte	0x03, 0x5f
        /*0072*/ 	.short	0x0101


	//----- nvinfo : EIATTR_VRC_CTA_INIT_COUNT
	.align		4
        /*0074*/ 	.byte	0x02, 0x4a
	.zero		1
	.zero		1


	//----- nvinfo : EIATTR_EXIT_INSTR_OFFSETS
	.align		4
        /*0078*/ 	.byte	0x04, 0x1c
        /*007a*/ 	.short	(.L_49 - .L_48)


	//   ....[0]....
.L_48:
        /*007c*/ 	.word	0x000008f0


	//----- nvinfo : EIATTR_CBANK_PARAM_SIZE
	.align		4
.L_49:
        /*0080*/ 	.byte	0x03, 0x19
        /*0082*/ 	.short	0x0024


	//----- nvinfo : EIATTR_PARAM_CBANK
	.align		4
        /*0084*/ 	.byte	0x04, 0x0a
        /*0086*/ 	.short	(.L_51 - .L_50)
	.align		4
.L_50:
        /*0088*/ 	.word	index@(.nv.constant0._Z10naive_gemmPKfS0_Pfiii)
        /*008c*/ 	.short	0x0380
        /*008e*/ 	.short	0x0024


	//----- nvinfo : EIATTR_SW_WAR
	.align		4
.L_51:
        /*0090*/ 	.byte	0x04, 0x36
        /*0092*/ 	.short	(.L_53 - .L_52)
.L_52:
        /*0094*/ 	.word	0x00000008
.L_53:


//--------------------- .nv.callgraph             --------------------------
	.section	.nv.callgraph,"",@"SHT_CUDA_CALLGRAPH"
	.align	4
	.sectionentsize	8
	.align		4
        /*0000*/ 	.word	0x00000000
	.align		4
        /*0004*/ 	.word	0xffffffff
	.align		4
        /*0008*/ 	.word	0x00000000
	.align		4
        /*000c*/ 	.word	0xfffffffe
	.align		4
        /*0010*/ 	.word	0x00000000
	.align		4
        /*0014*/ 	.word	0xfffffffd
	.align		4
        /*0018*/ 	.word	0x00000000
	.align		4
        /*001c*/ 	.word	0xfffffffc


//--------------------- .text._Z10shmem_gemmPKfS0_Pfiii --------------------------
	.section	.text._Z10shmem_gemmPKfS0_Pfiii,"ax",@progbits
	.align	128
        .global         _Z10shmem_gemmPKfS0_Pfiii
        .type           _Z10shmem_gemmPKfS0_Pfiii,@function
        .size           _Z10shmem_gemmPKfS0_Pfiii,(.L_x_11 - _Z10shmem_gemmPKfS0_Pfiii)
        .other          _Z10shmem_gemmPKfS0_Pfiii,@"STO_CUDA_ENTRY STV_DEFAULT"
_Z10shmem_gemmPKfS0_Pfiii:
.text._Z10shmem_gemmPKfS0_Pfiii:
[----:B------:R-:W-:Y:S01]  /*0000*/  LDC R1, c[0x0][0x37c] ;  /* 0x0000df00ff017b82 */ /* 0x000fe20000000800 */
[----:B------:R-:W0:Y:S01]  /*0010*/  S2R R7, SR_TID.Y ;  /* 0x0000000000077919 */ /* 0x000e220000002200 */
[----:B------:R-:W1:Y:S01]  /*0020*/  LDCU UR4, c[0x0][0x364] ;  /* 0x00006c80ff0477ac */ /* 0x000e620008000800 */
[----:B------:R-:W1:Y:S01]  /*0030*/  S2R R16, SR_CTAID.Y ;  /* 0x0000000000107919 */ /* 0x000e620000002600 */
[----:B------:R-:W0:Y:S01]  /*0040*/  LDCU UR7, c[0x0][0x3a0] ;  /* 0x00007400ff0777ac */ /* 0x000e220008000800 */
[----:B------:R-:W2:Y:S01]  /*0050*/  S2R R5, SR_TID.X ;  /* 0x0000000000057919 */ /* 0x000ea20000002100 */
[----:B------:R-:W3:Y:S01]  /*0060*/  LDCU UR5, c[0x0][0x360] ;  /* 0x00006c00ff0577ac */ /* 0x000ee20008000800 */
[----:B------:R-:W3:Y:S01]  /*0070*/  S2R R6, SR_CTAID.X ;  /* 0x0000000000067919 */ /* 0x000ee20000002500 */
[----:B------:R-:W4:Y:S01]  /*0080*/  LDCU UR8, c[0x0][0x39c] ;  /* 0x00007380ff0877ac */ /* 0x000f220008000800 */
[----:B------:R-:W5:Y:S01]  /*0090*/  LDCU UR6, c[0x0][0x398] ;  /* 0x00007300ff0677ac */ /* 0x000f620008000800 */
[----:B----4-:R-:W-:Y:S01]  /*00a0*/  MOV R9, UR8 ;  /* 0x0000000800097c02 */ /* 0x010fe20008000f00 */
[----:B------:R-:W4:Y:S01]  /*00b0*/  LDCU.64 UR8, c[0x0][0x358] ;  /* 0x00006b00ff0877ac */ /* 0x000f220008000a00 */
[----:B0-----:R-:W-:Y:S01]  /*00c0*/  ISETP.GE.AND P0, PT, R7, UR7, PT ;  /* 0x0000000707007c0c */ /* 0x001fe2000bf06270 */
[----:B-1----:R-:W-:Y:S01]  /*00d0*/  IMAD R16, R16, UR4, R7 ;  /* 0x0000000410107c24 */ /* 0x002fe2000f8e0207 */
[----:B--2---:R-:W-:Y:S01]  /*00e0*/  ISETP.GE.AND P1, PT, R5, UR7, PT ;  /* 0x0000000705007c0c */ /* 0x004fe2000bf26270 */
[----:B---3--:R-:W-:-:S03]  /*00f0*/  IMAD R6, R6, UR5, R5 ;  /* 0x0000000506067c24 */ /* 0x008fc6000f8e0205 */
[----:B-----5:R-:W-:Y:S02]  /*0100*/  ISETP.GE.OR P1, PT, R16, UR6, P1 ;  /* 0x0000000610007c0c */ /* 0x020fe40008f26670 */
[----:B------:R-:W-:-:S11]  /*0110*/  ISETP.GE.OR P0, PT, R6, R9, P0 ;  /* 0x000000090600720c */ /* 0x000fd60000706670 */
[----:B------:R-:W0:Y:S01]  /*0120*/  @!P1 LDC.64 R10, c[0x0][0x380] ;  /* 0x0000e000ff0a9b82 */ /* 0x000e220000000a00 */
[----:B------:R-:W-:Y:S02]  /*0130*/  @!P1 IMAD R3, R16, UR7, R5 ;  /* 0x0000000710039c24 */ /* 0x000fe4000f8e0205 */
[----:B------:R-:W-:-:S05]  /*0140*/  @!P0 IMAD R15, R7, R9, R6 ;  /* 0x00000009070f8224 */ /* 0x000fca00078e0206 */
[----:B------:R-:W1:Y:S01]  /*0150*/  @!P0 LDC.64 R12, c[0x0][0x388] ;  /* 0x0000e200ff0c8b82 */ /* 0x000e620000000a00 */
[----:B0-----:R-:W-:-:S06]  /*0160*/  @!P1 IMAD.WIDE.U32 R10, R3, 0x4, R10 ;  /* 0x00000004030a9825 */ /* 0x001fcc00078e000a */
[----:B----4-:R0:W2:Y:S01]  /*0170*/  @!P1 LDG.E.CONSTANT R10, desc[UR8][R10.64] ;  /* 0x000000080a0a9981 */ /* 0x0100a2000c1e9900 */
[----:B-1----:R-:W-:-:S06]  /*0180*/  @!P0 IMAD.WIDE.U32 R12, R15, 0x4, R12 ;  /* 0x000000040f0c8825 */ /* 0x002fcc00078e000c */
[----:B------:R-:W3:Y:S01]  /*0190*/  @!P0 LDG.E.CONSTANT R13, desc[UR8][R12.64] ;  /* 0x000000080c0d8981 */ /* 0x000ee2000c1e9900 */
[----:B------:R-:W1:Y:S01]  /*01a0*/  S2UR UR6, SR_CgaCtaId ;  /* 0x00000000000679c3 */ /* 0x000e620000008800 */
[----:B------:R-:W-:Y:S02]  /*01b0*/  UMOV UR4, 0x400 ;  /* 0x0000040000047882 */ /* 0x000fe40000000000 */
[----:B------:R-:W-:Y:S02]  /*01c0*/  UIADD3 UR5, UPT, UPT, UR4, 0x800, URZ ;  /* 0x0000080004057890 */ /* 0x000fe4000fffe0ff */
[----:B-1----:R-:W-:Y:S02]  /*01d0*/  ULEA UR4, UR6, UR4, 0x18 ;  /* 0x0000000406047291 */ /* 0x002fe4000f8ec0ff */
[----:B------:R-:W-:-:S04]  /*01e0*/  ULEA UR5, UR6, UR5, 0x18 ;  /* 0x0000000506057291 */ /* 0x000fc8000f8ec0ff */
[C---:B------:R-:W-:Y:S02]  /*01f0*/  LEA R4, R7.reuse, UR4, 0x6 ;  /* 0x0000000407047c11 */ /* 0x040fe4000f8e30ff */
[----:B------:R-:W-:Y:S02]  /*0200*/  LEA R2, R7, UR5, 0x6 ;  /* 0x0000000507027c11 */ /* 0x000fe4000f8e30ff */
[C---:B------:R-:W-:Y:S02]  /*0210*/  LEA R3, R5.reuse, R4, 0x2 ;  /* 0x0000000405037211 */ /* 0x040fe400078e10ff */
[----:B------:R-:W-:Y:S01]  /*0220*/  LEA R2, R5, R2, 0x2 ;  /* 0x0000000205027211 */ /* 0x000fe200078e10ff */
[----:B------:R-:W-:Y:S01]  /*0230*/  UISETP.GE.AND UP0, UPT, UR7, 0x1, UPT ;  /* 0x000000010700788c */ /* 0x000fe2000bf06270 */
[----:B0-----:R-:W-:Y:S01]  /*0240*/  HFMA2 R11, -RZ, RZ, 0, 0 ;  /* 0x00000000ff0b7431 */ /* 0x001fe200000001ff */
[----:B--2---:R0:W-:Y:S04]  /*0250*/  @!P1 STS [R3], R10 ;  /* 0x0000000a03009388 */ /* 0x0041e80000000800 */
[----:B------:R0:W-:Y:S04]  /*0260*/  @P1 STS [R3], RZ ;  /* 0x000000ff03001388 */ /* 0x0001e80000000800 */
[----:B---3--:R0:W-:Y:S04]  /*0270*/  @!P0 STS [R2], R13 ;  /* 0x0000000d02008388 */ /* 0x0081e80000000800 */
[----:B------:R0:W-:Y:S01]  /*0280*/  @P0 STS [R2], RZ ;  /* 0x000000ff02000388 */ /* 0x0001e20000000800 */
[----:B------:R-:W-:Y:S06]  /*0290*/  BAR.SYNC.DEFER_BLOCKING 0x0 ;  /* 0x0000000000007b1d */ /* 0x000fec0000010000 */
[----:B------:R-:W-:Y:S05]  /*02a0*/  BRA.U !UP0, `(.L_x_0) ;  /* 0x0000000508587547 */ /* 0x000fea000b800000 */
[----:B------:R-:W1:Y:S01]  /*02b0*/  LDC R0, c[0x0][0x39c] ;  /* 0x0000e700ff007b82 */ /* 0x000e620000000800 */
[----:B------:R-:W-:Y:S01]  /*02c0*/  IADD3 R17, PT, PT, R7, 0x10, RZ ;  /* 0x0000001007117810 */ /* 0x000fe20007ffe0ff */
[----:B------:R-:W-:Y:S01]  /*02d0*/  IMAD R20, R16, UR7, R5 ;  /* 0x0000000710147c24 */ /* 0x000fe2000f8e0205 */
[----:B------:R-:W-:Y:S01]  /*02e0*/  LEA R18, R5, UR5, 0x2 ;  /* 0x0000000505127c11 */ /* 0x000fe2000f8e10ff */
[----:B------:R-:W-:Y:S01]  /*02f0*/  IMAD.MOV.U32 R19, RZ, RZ, RZ ;  /* 0x000000ffff137224 */ /* 0x000fe200078e00ff */
[----:B------:R-:W-:Y:S01]  /*0300*/  MOV R11, RZ ;  /* 0x000000ff000b7202 */ /* 0x000fe20000000f00 */
[----:B------:R-:W-:Y:S01]  /*0310*/  IMAD R17, R17, R9, R6 ;  /* 0x0000000911117224 */ /* 0x000fe200078e0206 */
[----:B------:R-:W-:Y:S01]  /*0320*/  IADD3 R20, PT, PT, R20, 0x10, RZ ;  /* 0x0000001014147810 */ /* 0x000fe20007ffe0ff */
[----:B------:R-:W2:Y:S01]  /*0330*/  LDC.64 R22, c[0x0][0x388] ;  /* 0x0000e200ff167b82 */ /* 0x000ea20000000a00 */
[----:B------:R-:W3:Y:S01]  /*0340*/  LDCU UR10, c[0x0][0x398] ;  /* 0x00007300ff0a77ac */ /* 0x000ee20008000800 */
[----:B------:R-:W4:Y:S01]  /*0350*/  LDCU UR11, c[0x0][0x39c] ;  /* 0x00007380ff0b77ac */ /* 0x000f220008000800 */
[----:B------:R-:W0:Y:S01]  /*0360*/  LDCU UR6, c[0x0][0x3a0] ;  /* 0x00007400ff0677ac */ /* 0x000e220008000800 */
[----:B------:R-:W-:-:S05]  /*0370*/  UMOV UR4, URZ ;  /* 0x000000ff00047c82 */ /* 0x000fca0008000000 */
.L_x_4:
[----:B------:R-:W-:Y:S01]  /*0380*/  UIADD3 UR4, UPT, UPT, UR4, 0x10, URZ ;  /* 0x0000001004047890 */ /* 0x000fe2000fffe0ff */
[----:B0-----:R-:W-:Y:S02]  /*0390*/  MOV R13, R19 ;  /* 0x00000013000d7202 */ /* 0x001fe40000000f00 */
[----:B------:R-:W-:Y:S01]  /*03a0*/  LOP3.LUT R19, R19, 0x1, RZ, 0x3c, !PT ;  /* 0x0000000113137812 */ /* 0x000fe200078e3cff */
[----:B------:R-:W-:-:S09]  /*03b0*/  UISETP.GE.AND UP0, UPT, UR4, UR6, UPT ;  /* 0x000000060400728c */ /* 0x000fd2000bf06270 */
[----:B------:R-:W-:Y:S05]  /*03c0*/  BRA.U UP0, `(.L_x_1) ;  /* 0x0000000100587547 */ /* 0x000fea000b800000 */
[----:B------:R-:W-:-:S04]  /*03d0*/  IADD3 R8, PT, PT, R5, 0x10, RZ ;  /* 0x0000001005087810 */ /* 0x000fc80007ffe0ff */
[----:B------:R-:W-:-:S04]  /*03e0*/  ISETP.GE.AND P0, PT, R8, UR6, PT ;  /* 0x0000000608007c0c */ /* 0x000fc8000bf06270 */
[----:B---3--:R-:W-:-:S13]  /*03f0*/  ISETP.GE.OR P0, PT, R16, UR10, P0 ;  /* 0x0000000a10007c0c */ /* 0x008fda0008706670 */
[----:B------:R-:W0:Y:S02]  /*0400*/  @!P0 LDC.64 R8, c[0x0][0x380] ;  /* 0x0000e000ff088b82 */ /* 0x000e240000000a00 */
[----:B0-----:R-:W-:-:S06]  /*0410*/  @!P0 IMAD.WIDE R8, R20, 0x4, R8 ;  /* 0x0000000414088825 */ /* 0x001fcc00078e0208 */
[----:B------:R-:W3:Y:S01]  /*0420*/  @!P0 LDG.E.CONSTANT R8, desc[UR8][R8.64] ;  /* 0x0000000808088981 */ /* 0x000ee2000c1e9900 */
[----:B------:R-:W-:Y:S01]  /*0430*/  LEA R15, R19, R3, 0xa ;  /* 0x00000003130f7211 */ /* 0x000fe200078e50ff */
[----:B------:R-:W-:Y:S01]  /*0440*/  VIADD R10, R7, 0x10 ;  /* 0x00000010070a7836 */ /* 0x000fe20000000000 */
[----:B------:R-:W-:Y:S03]  /*0450*/  BSSY.RECONVERGENT B0, `(.L_x_1) ;  /* 0x000000d000007945 */ /* 0x000fe60003800200 */
[----:B---3--:R0:W-:Y:S04]  /*0460*/  @!P0 STS [R15], R8 ;  /* 0x000000080f008388 */ /* 0x0081e80000000800 */
[----:B------:R0:W-:Y:S01]  /*0470*/  @P0 STS [R15], RZ ;  /* 0x000000ff0f000388 */ /* 0x0001e20000000800 */
[----:B------:R-:W-:-:S04]  /*0480*/  ISETP.GE.AND P0, PT, R10, UR6, PT ;  /* 0x000000060a007c0c */ /* 0x000fc8000bf06270 */
[----:B----4-:R-:W-:-:S13]  /*0490*/  ISETP.GE.OR P0, PT, R6, UR11, P0 ;  /* 0x0000000b06007c0c */ /* 0x010fda0008706670 */
[----:B0-----:R-:W-:Y:S05]  /*04a0*/  @P0 BRA `(.L_x_2) ;  /* 0x0000000000140947 */ /* 0x001fea0003800000 */
[----:B--2---:R-:W-:-:S06]  /*04b0*/  IMAD.WIDE R8, R17, 0x4, R22 ;  /* 0x0000000411087825 */ /* 0x004fcc00078e0216 */
[----:B------:R-:W2:Y:S01]  /*04c0*/  LDG.E.CONSTANT R8, desc[UR8][R8.64] ;  /* 0x0000000808087981 */ /* 0x000ea2000c1e9900 */
[----:B------:R-:W-:-:S05]  /*04d0*/  LEA R15, R19, R2, 0xa ;  /* 0x00000002130f7211 */ /* 0x000fca00078e50ff */
[----:B--2---:R0:W-:Y:S01]  /*04e0*/  STS [R15], R8 ;  /* 0x000000080f007388 */ /* 0x0041e20000000800 */
[----:B------:R-:W-:Y:S05]  /*04f0*/  BRA `(.L_x_3) ;  /* 0x0000000000087947 */ /* 0x000fea0003800000 */
.L_x_2:
[----:B------:R-:W-:-:S05]  /*0500*/  LEA R8, R19, R2, 0xa ;  /* 0x0000000213087211 */ /* 0x000fca00078e50ff */
[----:B------:R3:W-:Y:S02]  /*0510*/  STS [R8], RZ ;  /* 0x000000ff08007388 */ /* 0x0007e40000000800 */
.L_x_3:
[----:B------:R-:W-:Y:S05]  /*0520*/  BSYNC.RECONVERGENT B0 ;  /* 0x0000000000007941 */ /* 0x000fea0003800200 */
.L_x_1:
[C---:B------:R-:W-:Y:S01]  /*0530*/  LEA R21, R13.reuse, R18, 0xa ;  /* 0x000000120d157211 */ /* 0x040fe200078e50ff */
[----:B------:R-:W-:Y:S01]  /*0540*/  UISETP.GE.AND UP0, UPT, UR4, UR6, UPT ;  /* 0x000000060400728c */ /* 0x000fe2000bf06270 */
[----:B------:R-:W-:Y:S02]  /*0550*/  LEA R24, R13, R4, 0xa ;  /* 0x000000040d187211 */ /* 0x000fe400078e50ff */
[----:B------:R-:W-:Y:S01]  /*0560*/  IADD3 R7, PT, PT, R7, 0x10, RZ ;  /* 0x0000001007077810 */ /* 0x000fe20007ffe0ff */
[----:B0--3--:R-:W-:Y:S01]  /*0570*/  LDS R8, [R21] ;  /* 0x0000000015087984 */ /* 0x009fe20000000800 */
[----:B------:R-:W-:Y:S02]  /*0580*/  IADD3 R20, PT, PT, R20, 0x10, RZ ;  /* 0x0000001014147810 */ /* 0x000fe40007ffe0ff */
[----:B------:R-:W-:Y:S01]  /*0590*/  IADD3 R5, PT, PT, R5, 0x10, RZ ;  /* 0x0000001005057810 */ /* 0x000fe20007ffe0ff */
[----:B------:R-:W0:Y:S04]  /*05a0*/  LDS.128 R12, [R24] ;  /* 0x00000000180c7984 */ /* 0x000e280000000c00 */
[----:B------:R-:W3:Y:S04]  /*05b0*/  LDS R9, [R21+0x40] ;  /* 0x0000400015097984 */ /* 0x000ee80000000800 */
[----:B------:R-:W5:Y:S04]  /*05c0*/  LDS R10, [R21+0x80] ;  /* 0x00008000150a7984 */ /* 0x000f680000000800 */
[----:B------:R-:W4:Y:S04]  /*05d0*/  LDS R27, [R21+0xc0] ;  /* 0x0000c000151b7984 */ /* 0x000f280000000800 */
[----:B------:R-:W-:Y:S04]  /*05e0*/  LDS R29, [R21+0x140] ;  /* 0x00014000151d7984 */ /* 0x000fe80000000800 */
[----:B------:R-:W-:Y:S01]  /*05f0*/  LDS R25, [R21+0x180] ;  /* 0x0001800015197984 */ /* 0x000fe20000000800 */
[----:B0-----:R-:W-:-:S04]  /*0600*/  FFMA R8, R12, R8, R11 ;  /* 0x000000080c087223 */ /* 0x001fc8000000000b */
[----:B---3--:R-:W-:Y:S02]  /*0610*/  FFMA R9, R9, R13, R8 ;  /* 0x0000000d09097223 */ /* 0x008fe40000000008 */
[----:B------:R-:W-:Y:S02]  /*0620*/  LDS R13, [R21+0x100] ;  /* 0x00010000150d7984 */ /* 0x000fe40000000800 */
[----:B-----5:R-:W-:Y:S02]  /*0630*/  FFMA R14, R10, R14, R9 ;  /* 0x0000000e0a0e7223 */ /* 0x020fe40000000009 */
[----:B------:R-:W0:Y:S02]  /*0640*/  LDS.128 R8, [R24+0x10] ;  /* 0x0000100018087984 */ /* 0x000e240000000c00 */
[----:B----4-:R-:W-:Y:S02]  /*0650*/  FFMA R15, R27, R15, R14 ;  /* 0x0000000f1b0f7223 */ /* 0x010fe4000000000e */
[----:B------:R-:W3:Y:S02]  /*0660*/  LDS R27, [R21+0x1c0] ;  /* 0x0001c000151b7984 */ /* 0x000ee40000000800 */
[----:B0-----:R-:W-:-:S02]  /*0670*/  FFMA R8, R8, R13, R15 ;  /* 0x0000000d08087223 */ /* 0x001fc4000000000f */
[----:B------:R-:W-:Y:S02]  /*0680*/  LDS.128 R12, [R24+0x20] ;  /* 0x00002000180c7984 */ /* 0x000fe40000000c00 */
[----:B------:R-:W-:Y:S02]  /*0690*/  FFMA R8, R29, R9, R8 ;  /* 0x000000091d087223 */ /* 0x000fe40000000008 */
[----:B------:R-:W0:Y:S02]  /*06a0*/  LDS R9, [R21+0x200] ;  /* 0x0002000015097984 */ /* 0x000e240000000800 */
[----:B------:R-:W-:Y:S02]  /*06b0*/  FFMA R8, R25, R10, R8 ;  /* 0x0000000a19087223 */ /* 0x000fe40000000008 */
[----:B------:R-:W4:Y:S02]  /*06c0*/  LDS R29, [R21+0x240] ;  /* 0x00024000151d7984 */ /* 0x000f240000000800 */
[----:B---3--:R-:W-:-:S02]  /*06d0*/  FFMA R11, R27, R11, R8 ;  /* 0x0000000b1b0b7223 */ /* 0x008fc40000000008 */
[----:B------:R-:W3:Y:S04]  /*06e0*/  LDS R25, [R21+0x280] ;  /* 0x0002800015197984 */ /* 0x000ee80000000800 */
[----:B------:R-:W-:Y:S01]  /*06f0*/  LDS R27, [R21+0x340] ;  /* 0x00034000151b7984 */ /* 0x000fe20000000800 */
[----:B0-----:R-:W-:-:S03]  /*0700*/  FFMA R8, R12, R9, R11 ;  /* 0x000000090c087223 */ /* 0x001fc6000000000b */
[----:B------:R-:W0:Y:S01]  /*0710*/  LDS R12, [R21+0x2c0] ;  /* 0x0002c000150c7984 */ /* 0x000e220000000800 */
[----:B----4-:R-:W-:-:S03]  /*0720*/  FFMA R26, R29, R13, R8 ;  /* 0x0000000d1d1a7223 */ /* 0x010fc60000000008 */
[----:B------:R-:W-:Y:S01]  /*0730*/  LDS R13, [R21+0x300] ;  /* 0x00030000150d7984 */ /* 0x000fe20000000800 */
[----:B---3--:R-:W-:-:S03]  /*0740*/  FFMA R25, R25, R14, R26 ;  /* 0x0000000e19197223 */ /* 0x008fc6000000001a */
[----:B------:R-:W3:Y:S04]  /*0750*/  LDS.128 R8, [R24+0x30] ;  /* 0x0000300018087984 */ /* 0x000ee80000000c00 */
[----:B------:R-:W4:Y:S04]  /*0760*/  LDS R14, [R21+0x380] ;  /* 0x00038000150e7984 */ /* 0x000f280000000800 */
[----:B------:R-:W5:Y:S01]  /*0770*/  LDS R29, [R21+0x3c0] ;  /* 0x0003c000151d7984 */ /* 0x000f620000000800 */
[----:B0-----:R-:W-:-:S04]  /*0780*/  FFMA R15, R12, R15, R25 ;  /* 0x0000000f0c0f7223 */ /* 0x001fc80000000019 */
[----:B---3--:R-:W-:-:S04]  /*0790*/  FFMA R8, R8, R13, R15 ;  /* 0x0000000d08087223 */ /* 0x008fc8000000000f */
[----:B------:R-:W-:-:S04]  /*07a0*/  FFMA R9, R27, R9, R8 ;  /* 0x000000091b097223 */ /* 0x000fc80000000008 */
[----:B----4-:R-:W-:Y:S01]  /*07b0*/  FFMA R10, R14, R10, R9 ;  /* 0x0000000a0e0a7223 */ /* 0x010fe20000000009 */
[----:B-1----:R-:W-:-:S03]  /*07c0*/  IMAD.MOV.U32 R9, RZ, RZ, R0 ;  /* 0x000000ffff097224 */ /* 0x002fc600078e0000 */
[----:B-----5:R-:W-:Y:S02]  /*07d0*/  FFMA R11, R29, R11, R10 ;  /* 0x0000000b1d0b7223 */ /* 0x020fe4000000000a */
[----:B------:R-:W-:Y:S01]  /*07e0*/  LEA R17, R9, R17, 0x4 ;  /* 0x0000001109117211 */ /* 0x000fe200078e20ff */
[----:B------:R-:W-:Y:S06]  /*07f0*/  BAR.SYNC.DEFER_BLOCKING 0x0 ;  /* 0x0000000000007b1d */ /* 0x000fec0000010000 */
[----:B------:R-:W-:Y:S05]  /*0800*/  BRA.U !UP0, `(.L_x_4) ;  /* 0xfffffff908dc7547 */ /* 0x000fea000b83ffff */
.L_x_0:
[----:B------:R-:W1:Y:S01]  /*0810*/  LDCU UR5, c[0x0][0x398] ;  /* 0x00007300ff0577ac */ /* 0x000e620008000800 */
[----:B------:R-:W-:-:S04]  /*0820*/  ISETP.GE.AND P0, PT, R6, R9, PT ;  /* 0x000000090600720c */ /* 0x000fc80003f06270 */
[----:B-1----:R-:W-:-:S13]  /*0830*/  ISETP.GE.OR P0, PT, R16, UR5, P0 ;  /* 0x0000000510007c0c */ /* 0x002fda0008706670 */
[----:B------:R-:W-:Y:S05]  /*0840*/  @P0 EXIT ;  /* 0x000000000000094d */ /* 0x000fea0003800000 */
[----:B0-----:R-:W0:Y:S01]  /*0850*/  LDC.64 R2, c[0x0][0x390] ;  /* 0x0000e400ff027b82 */ /* 0x001e220000000a00 */
[----:B------:R-:W-:-:S04]  /*0860*/  IMAD R9, R16, R9, R6 ;  /* 0x0000000910097224 */ /* 0x000fc800078e0206 */
[----:B0-----:R-:W-:-:S05]  /*0870*/  IMAD.WIDE R2, R9, 0x4, R2 ;  /* 0x0000000409027825 */ /* 0x001fca00078e0202 */
[----:B------:R-:W-:Y:S01]  /*0880*/  STG.E desc[UR8][R2.64], R11 ;  /* 0x0000000b02007986 */ /* 0x000fe2000c101908 */
[----:B------:R-:W-:Y:S05]  /*0890*/  EXIT ;  /* 0x000000000000794d */ /* 0x000fea0003800000 */
.L_x_5:
[----:B------:R-:W-:-:S00]  /*08a0*/  BRA `(.L_x_5) ;  /* 0xfffffffc00fc7947 */ /* 0x000fc0000383ffff */
[----:B------:R-:W-:-:S00]  /*08b0*/  NOP ;  /* 0x0000000000007918 */ /* 0x000fc00000000000 */
        /* <DEDUP_REMOVED lines=12> */
.L_x_11:


//--------------------- .text._Z10naive_gemmPKfS0_Pfiii --------------------------
	.section	.text._Z10naive_gemmPKfS0_Pfiii,"ax",@progbits
	.align	128
        .global         _Z10naive_gemmPKfS0_Pfiii
        .type           _Z10naive_gemmPKfS0_Pfiii,@function
        .size           _Z10naive_gemmPKfS0_Pfiii,(.L_x_12 - _Z10naive_gemmPKfS0_Pfiii)
        .other          _Z10naive_gemmPKfS0_Pfiii,@"STO_CUDA_ENTRY STV_DEFAULT"
_Z10naive_gemmPKfS0_Pfiii:
.text._Z10naive_gemmPKfS0_Pfiii:
[----:B------:R-:W-:Y:S08]  /*0000*/  LDC R1, c[0x0][0x37c] ;  /* 0x0000df00ff017b82 */ /* 0x000ff00000000800 */
[----:B------:R-:W0:Y:S01]  /*0010*/  LDC R0, c[0x0][0x3a0] ;  /* 0x0000e800ff007b82 */ /* 0x000e220000000800 */
[----:B------:R-:W1:Y:S01]  /*0020*/  S2R R3, SR_TID.X ;  /* 0x0000000000037919 */ /* 0x000e620000002100 */
[----:B------:R-:W2:Y:S01]  /*0030*/  LDCU.64 UR4, c[0x0][0x358] ;  /* 0x00006b00ff0477ac */ /* 0x000ea20008000a00 */
[----:B------:R-:W-:Y:S01]  /*0040*/  HFMA2 R29, -RZ, RZ, 0, 0 ;  /* 0x00000000ff1d7431 */ /* 0x000fe200000001ff */
[----:B------:R-:W3:Y:S04]  /*0050*/  S2R R2, SR_TID.Y ;  /* 0x0000000000027919 */ /* 0x000ee80000002200 */
[----:B------:R-:W1:Y:S08]  /*0060*/  LDC R16, c[0x0][0x360] ;  /* 0x0000d800ff107b82 */ /* 0x000e700000000800 */
[----:B------:R-:W1:Y:S08]  /*0070*/  S2UR UR6, SR_CTAID.X ;  /* 0x00000000000679c3 */ /* 0x000e700000002500 */
[----:B------:R-:W3:Y:S01]  /*0080*/  S2UR UR7, SR_CTAID.Y ;  /* 0x00000000000779c3 */ /* 0x000ee20000002600 */
[----:B0-----:R-:W-:-:S07]  /*0090*/  ISETP.GE.AND P0, PT, R0, 0x1, PT ;  /* 0x000000010000780c */ /* 0x001fce0003f06270 */
[----:B------:R-:W3:Y:S01]  /*00a0*/  LDC R17, c[0x0][0x364] ;  /* 0x0000d900ff117b82 */ /* 0x000ee20000000800 */
[----:B-1----:R-:W-:Y:S02]  /*00b0*/  IMAD R16, R16, UR6, R3 ;  /* 0x0000000610107c24 */ /* 0x002fe4000f8e0203 */
[----:B---3--:R-:W-:-:S03]  /*00c0*/  IMAD R17, R17, UR7, R2 ;  /* 0x0000000711117c24 */ /* 0x008fc6000f8e0202 */
[----:B--2---:R-:W-:Y:S05]  /*00d0*/  @!P0 BRA `(.L_x_6) ;  /* 0x0000000400f08947 */ /* 0x004fea0003800000 */
[C---:B------:R-:W-:Y:S01]  /*00e0*/  ISETP.GE.U32.AND P1, PT, R0.reuse, 0x8, PT ;  /* 0x000000080000780c */ /* 0x040fe20003f26070 */
[----:B------:R-:W-:Y:S01]  /*00f0*/  IMAD R19, R17, R0, RZ ;  /* 0x0000000011137224 */ /* 0x000fe200078e02ff */
[----:B------:R-:W-:Y:S02]  /*0100*/  LOP3.LUT R24, R0, 0x7, RZ, 0xc0, !PT ;  /* 0x0000000700187812 */ /* 0x000fe400078ec0ff */
[----:B------:R-:W-:Y:S02]  /*0110*/  MOV R29, RZ ;  /* 0x000000ff001d7202 */ /* 0x000fe40000000f00 */
[----:B------:R-:W-:Y:S02]  /*0120*/  ISETP.NE.AND P0, PT, R24, RZ, PT ;  /* 0x000000ff1800720c */ /* 0x000fe40003f05270 */
[----:B------:R-:W-:-:S05]  /*0130*/  MOV R20, RZ ;  /* 0x000000ff00147202 */ /* 0x000fca0000000f00 */
[----:B------:R-:W-:Y:S06]  /*0140*/  @!P1 BRA `(.L_x_7) ;  /* 0x0000000000c89947 */ /* 0x000fec0003800000 */
[----:B------:R-:W0:Y:S01]  /*0150*/  LDC.64 R2, c[0x0][0x380] ;  /* 0x0000e000ff027b82 */ /* 0x000e220000000a00 */
[----:B------:R-:W-:Y:S02]  /*0160*/  LOP3.LUT R20, R0, 0x7ffffff8, RZ, 0xc0, !PT ;  /* 0x7ffffff800147812 */ /* 0x000fe400078ec0ff */
[----:B------:R-:W-:Y:S02]  /*0170*/  MOV R29, RZ ;  /* 0x000000ff001d7202 */ /* 0x000fe40000000f00 */
[----:B------:R-:W-:Y:S02]  /*0180*/  MOV R21, R16 ;  /* 0x0000001000157202 */ /* 0x000fe40000000f00 */
[----:B------:R-:W-:Y:S01]  /*0190*/  IADD3 R18, PT, PT, -R20, RZ, RZ ;  /* 0x000000ff14127210 */ /* 0x000fe20007ffe1ff */
[----:B0-----:R-:W-:-:S03]  /*01a0*/  IMAD.WIDE.U32 R2, R19, 0x4, R2 ;  /* 0x0000000413027825 */ /* 0x001fc600078e0002 */
[----:B------:R-:W-:-:S04]  /*01b0*/  IADD3 R5, P1, PT, R2, 0x10, RZ ;  /* 0x0000001002057810 */ /* 0x000fc80007f3e0ff */
[----:B------:R-:W-:-:S09]  /*01c0*/  IADD3.X R4, PT, PT, RZ, R3, RZ, P1, !PT ;  /* 0x00000003ff047210 */ /* 0x000fd20000ffe4ff */
.L_x_8:
[----:B------:R-:W0:Y:S01]  /*01d0*/  LDC.64 R14, c[0x0][0x388] ;  /* 0x0000e200ff0e7b82 */ /* 0x000e220000000a00 */
[----:B------:R-:W-:Y:S02]  /*01e0*/  MOV R2, R5 ;  /* 0x0000000500027202 */ /* 0x000fe40000000f00 */
[----:B------:R-:W-:-:S05]  /*01f0*/  MOV R3, R4 ;  /* 0x0000000400037202 */ /* 0x000fca0000000f00 */
[----:B------:R-:W2:Y:S01]  /*0200*/  LDG.E.CONSTANT R12, desc[UR4][R2.64+-0x10] ;  /* 0xfffff004020c7981 */ /* 0x000ea2000c1e9900 */
[----:B------:R-:W1:Y:S03]  /*0210*/  LDC R23, c[0x0][0x39c] ;  /* 0x0000e700ff177b82 */ /* 0x000e660000000800 */
[----:B------:R-:W3:Y:S04]  /*0220*/  LDG.E.CONSTANT R22, desc[UR4][R2.64+-0xc] ;  /* 0xfffff40402167981 */ /* 0x000ee8000c1e9900 */
[----:B------:R-:W4:Y:S04]  /*0230*/  LDG.E.CONSTANT R27, desc[UR4][R2.64+-0x8] ;  /* 0xfffff804021b7981 */ /* 0x000f28000c1e9900 */
[----:B------:R-:W5:Y:S01]  /*0240*/  LDG.E.CONSTANT R26, desc[UR4][R2.64+-0x4] ;  /* 0xfffffc04021a7981 */ /* 0x000f62000c1e9900 */
[----:B0-----:R-:W-:-:S05]  /*0250*/  IMAD.WIDE R14, R21, 0x4, R14 ;  /* 0x00000004150e7825 */ /* 0x001fca00078e020e */
[----:B------:R1:W2:Y:S02]  /*0260*/  LDG.E.CONSTANT R13, desc[UR4][R14.64] ;  /* 0x000000040e0d7981 */ /* 0x0002a4000c1e9900 */
[----:B-1----:R-:W-:-:S05]  /*0270*/  IMAD.WIDE R14, R23, 0x4, R14 ;  /* 0x00000004170e7825 */ /* 0x002fca00078e020e */
[----:B------:R0:W3:Y:S01]  /*0280*/  LDG.E.CONSTANT R25, desc[UR4][R14.64] ;  /* 0x000000040e197981 */ /* 0x0000e2000c1e9900 */
[----:B------:R-:W-:-:S04]  /*0290*/  IMAD.WIDE R10, R23, 0x4, R14 ;  /* 0x00000004170a7825 */ /* 0x000fc800078e020e */
[C---:B------:R-:W-:Y:S02]  /*02a0*/  IMAD.WIDE R8, R23.reuse, 0x4, R10 ;  /* 0x0000000417087825 */ /* 0x040fe400078e020a */
[----:B------:R-:W4:Y:S02]  /*02b0*/  LDG.E.CONSTANT R10, desc[UR4][R10.64] ;  /* 0x000000040a0a7981 */ /* 0x000f24000c1e9900 */
[C---:B------:R-:W-:Y:S02]  /*02c0*/  IMAD.WIDE R4, R23.reuse, 0x4, R8 ;  /* 0x0000000417047825 */ /* 0x040fe400078e0208 */
[----:B------:R-:W5:Y:S02]  /*02d0*/  LDG.E.CONSTANT R9, desc[UR4][R8.64] ;  /* 0x0000000408097981 */ /* 0x000f64000c1e9900 */
[C---:B------:R-:W-:Y:S02]  /*02e0*/  IMAD.WIDE R6, R23.reuse, 0x4, R4 ;  /* 0x0000000417067825 */ /* 0x040fe400078e0204 */
[----:B------:R-:W5:Y:S04]  /*02f0*/  LDG.E.CONSTANT R11, desc[UR4][R2.64+0x4] ;  /* 0x00000404020b7981 */ /* 0x000f68000c1e9900 */
[----:B------:R-:W5:Y:S04]  /*0300*/  LDG.E.CONSTANT R4, desc[UR4][R4.64] ;  /* 0x0000000404047981 */ /* 0x000f68000c1e9900 */
[----:B------:R-:W5:Y:S04]  /*0310*/  LDG.E.CONSTANT R8, desc[UR4][R2.64+0xc] ;  /* 0x00000c0402087981 */ /* 0x000f68000c1e9900 */
[----:B------:R-:W5:Y:S01]  /*0320*/  LDG.E.CONSTANT R5, desc[UR4][R2.64] ;  /* 0x0000000402057981 */ /* 0x000f62000c1e9900 */
[----:B--2---:R-:W-:Y:S01]  /*0330*/  FFMA R29, R12, R13, R29 ;  /* 0x0000000d0c1d7223 */ /* 0x004fe2000000001d */
[----:B------:R-:W-:-:S02]  /*0340*/  IMAD.WIDE R12, R23, 0x4, R6 ;  /* 0x00000004170c7825 */ /* 0x000fc400078e0206 */
[----:B------:R-:W2:Y:S02]  /*0350*/  LDG.E.CONSTANT R6, desc[UR4][R6.64] ;  /* 0x0000000406067981 */ /* 0x000ea4000c1e9900 */
[----:B0-----:R-:W-:Y:S02]  /*0360*/  IMAD.WIDE R14, R23, 0x4, R12 ;  /* 0x00000004170e7825 */ /* 0x001fe400078e020c */
[----:B------:R-:W2:Y:S04]  /*0370*/  LDG.E.CONSTANT R28, desc[UR4][R12.64] ;  /* 0x000000040c1c7981 */ /* 0x000ea8000c1e9900 */
[----:B------:R-:W2:Y:S04]  /*0380*/  LDG.E.CONSTANT R7, desc[UR4][R2.64+0x8] ;  /* 0x0000080402077981 */ /* 0x000ea8000c1e9900 */
[----:B------:R-:W2:Y:S01]  /*0390*/  LDG.E.CONSTANT R15, desc[UR4][R14.64] ;  /* 0x000000040e0f7981 */ /* 0x000ea2000c1e9900 */
[----:B---3--:R-:W-:Y:S01]  /*03a0*/  FFMA R22, R22, R25, R29 ;  /* 0x0000001916167223 */ /* 0x008fe2000000001d */
[----:B------:R-:W-:-:S03]  /*03b0*/  IADD3 R18, PT, PT, R18, 0x8, RZ ;  /* 0x0000000812127810 */ /* 0x000fc60007ffe0ff */
[----:B----4-:R-:W-:Y:S01]  /*03c0*/  FFMA R27, R27, R10, R22 ;  /* 0x0000000a1b1b7223 */ /* 0x010fe20000000016 */
[----:B------:R-:W-:-:S03]  /*03d0*/  ISETP.NE.AND P1, PT, R18, RZ, PT ;  /* 0x000000ff1200720c */ /* 0x000fc60003f25270 */
[----:B-----5:R-:W-:Y:S01]  /*03e0*/  FFMA R26, R26, R9, R27 ;  /* 0x000000091a1a7223 */ /* 0x020fe2000000001b */
[----:B------:R-:W-:-:S03]  /*03f0*/  LEA R21, R23, R21, 0x3 ;  /* 0x0000001517157211 */ /* 0x000fc600078e18ff */
[----:B------:R-:W-:Y:S01]  /*0400*/  FFMA R4, R5, R4, R26 ;  /* 0x0000000405047223 */ /* 0x000fe2000000001a */
[----:B------:R-:W-:-:S03]  /*0410*/  IADD3 R5, P2, PT, R2, 0x20, RZ ;  /* 0x0000002002057810 */ /* 0x000fc60007f5e0ff */
[----:B--2---:R-:W-:-:S04]  /*0420*/  FFMA R4, R11, R6, R4 ;  /* 0x000000060b047223 */ /* 0x004fc80000000004 */
[----:B------:R-:W-:Y:S01]  /*0430*/  FFMA R7, R7, R28, R4 ;  /* 0x0000001c07077223 */ /* 0x000fe20000000004 */
[----:B------:R-:W-:-:S03]  /*0440*/  IADD3.X R4, PT, PT, RZ, R3, RZ, P2, !PT ;  /* 0x00000003ff047210 */ /* 0x000fc600017fe4ff */
[----:B------:R-:W-:Y:S01]  /*0450*/  FFMA R29, R8, R15, R7 ;  /* 0x0000000f081d7223 */ /* 0x000fe20000000007 */
[----:B------:R-:W-:Y:S06]  /*0460*/  @P1 BRA `(.L_x_8) ;  /* 0xfffffffc00581947 */ /* 0x000fec000383ffff */
.L_x_7:
[----:B------:R-:W-:Y:S05]  /*0470*/  @!P0 BRA `(.L_x_6) ;  /* 0x0000000400088947 */ /* 0x000fea0003800000 */
[----:B------:R-:W-:Y:S02]  /*0480*/  ISETP.GE.U32.AND P1, PT, R24, 0x4, PT ;  /* 0x000000041800780c */ /* 0x000fe40003f26070 */
[----:B------:R-:W-:-:S04]  /*0490*/  LOP3.LUT R14, R0, 0x3, RZ, 0xc0, !PT ;  /* 0x00000003000e7812 */ /* 0x000fc800078ec0ff */
[----:B------:R-:W-:-:S07]  /*04a0*/  ISETP.NE.AND P0, PT, R14, RZ, PT ;  /* 0x000000ff0e00720c */ /* 0x000fce0003f05270 */
[----:B------:R-:W-:Y:S06]  /*04b0*/  @!P1 BRA `(.L_x_9) ;  /* 0x0000000000709947 */ /* 0x000fec0003800000 */
[----:B------:R-:W0:Y:S01]  /*04c0*/  LDC R11, c[0x0][0x39c] ;  /* 0x0000e700ff0b7b82 */ /* 0x000e220000000800 */
[----:B------:R-:W1:Y:S01]  /*04d0*/  LDCU.64 UR6, c[0x0][0x380] ;  /* 0x00007000ff0677ac */ /* 0x000e620008000a00 */
[CC--:B------:R-:W-:Y:S02]  /*04e0*/  IADD3 R3, PT, PT, R19.reuse, R20.reuse, RZ ;  /* 0x0000001413037210 */ /* 0x0c0fe40007ffe0ff */
[----:B------:R-:W-:-:S04]  /*04f0*/  IADD3 R8, P1, PT, R19, R20, RZ ;  /* 0x0000001413087210 */ /* 0x000fc80007f3e0ff */
[----:B------:R-:W2:Y:S08]  /*0500*/  LDC.64 R4, c[0x0][0x388] ;  /* 0x0000e200ff047b82 */ /* 0x000eb00000000a00 */
[----:B------:R-:W3:Y:S01]  /*0510*/  LDC.64 R12, c[0x0][0x380] ;  /* 0x0000e000ff0c7b82 */ /* 0x000ee20000000a00 */
[----:B0-----:R-:W-:-:S04]  /*0520*/  IMAD R7, R20, R11, R16 ;  /* 0x0000000b14077224 */ /* 0x001fc800078e0210 */
[----:B--2---:R-:W-:-:S04]  /*0530*/  IMAD.WIDE R4, R7, 0x4, R4 ;  /* 0x0000000407047825 */ /* 0x004fc800078e0204 */
[----:B------:R-:W-:Y:S02]  /*0540*/  IMAD.WIDE R6, R11, 0x4, R4 ;  /* 0x000000040b067825 */ /* 0x000fe400078e0204 */
[----:B------:R-:W2:Y:S02]  /*0550*/  LDG.E.CONSTANT R4, desc[UR4][R4.64] ;  /* 0x0000000404047981 */ /* 0x000ea4000c1e9900 */
[----:B---3--:R-:W-:Y:S01]  /*0560*/  IMAD.WIDE.U32 R12, R3, 0x4, R12 ;  /* 0x00000004030c7825 */ /* 0x008fe200078e000c */
[----:B------:R-:W-:Y:S02]  /*0570*/  IADD3.X R3, PT, PT, RZ, RZ, RZ, P1, !PT ;  /* 0x000000ffff037210 */ /* 0x000fe40000ffe4ff */
[----:B-1----:R-:W-:-:S03]  /*0580*/  LEA R2, P1, R8, UR6, 0x2 ;  /* 0x0000000608027c11 */ /* 0x002fc6000f8210ff */
[----:B------:R-:W2:Y:S01]  /*0590*/  LDG.E.CONSTANT R12, desc[UR4][R12.64] ;  /* 0x000000040c0c7981 */ /* 0x000ea2000c1e9900 */
[----:B------:R-:W-:Y:S01]  /*05a0*/  LEA.HI.X R3, R8, UR7, R3, 0x2, P1 ;  /* 0x0000000708037c11 */ /* 0x000fe200088f1403 */
[C---:B------:R-:W-:Y:S02]  /*05b0*/  IMAD.WIDE R8, R11.reuse, 0x4, R6 ;  /* 0x000000040b087825 */ /* 0x040fe400078e0206 */
[----:B------:R-:W3:Y:S04]  /*05c0*/  LDG.E.CONSTANT R6, desc[UR4][R6.64] ;  /* 0x0000000406067981 */ /* 0x000ee8000c1e9900 */
[----:B------:R-:W3:Y:S01]  /*05d0*/  LDG.E.CONSTANT R18, desc[UR4][R2.64+0x4] ;  /* 0x0000040402127981 */ /* 0x000ee2000c1e9900 */
[----:B------:R-:W-:-:S03]  /*05e0*/  IMAD.WIDE R10, R11, 0x4, R8 ;  /* 0x000000040b0a7825 */ /* 0x000fc600078e0208 */
[----:B------:R-:W4:Y:S04]  /*05f0*/  LDG.E.CONSTANT R21, desc[UR4][R8.64] ;  /* 0x0000000408157981 */ /* 0x000f28000c1e9900 */
[----:B------:R-:W4:Y:S04]  /*0600*/  LDG.E.CONSTANT R15, desc[UR4][R2.64+0x8] ;  /* 0x00000804020f7981 */ /* 0x000f28000c1e9900 */
[----:B------:R-:W5:Y:S04]  /*0610*/  LDG.E.CONSTANT R22, desc[UR4][R2.64+0xc] ;  /* 0x00000c0402167981 */ /* 0x000f68000c1e9900 */
[----:B------:R-:W5:Y:S01]  /*0620*/  LDG.E.CONSTANT R10, desc[UR4][R10.64] ;  /* 0x000000040a0a7981 */ /* 0x000f62000c1e9900 */
[----:B------:R-:W-:Y:S01]  /*0630*/  IADD3 R20, PT, PT, R20, 0x4, RZ ;  /* 0x0000000414147810 */ /* 0x000fe20007ffe0ff */
[----:B--2---:R-:W-:-:S04]  /*0640*/  FFMA R29, R12, R4, R29 ;  /* 0x000000040c1d7223 */ /* 0x004fc8000000001d */
[----:B---3--:R-:W-:-:S04]  /*0650*/  FFMA R18, R18, R6, R29 ;  /* 0x0000000612127223 */ /* 0x008fc8000000001d */
[----:B----4-:R-:W-:-:S04]  /*0660*/  FFMA R15, R15, R21, R18 ;  /* 0x000000150f0f7223 */ /* 0x010fc80000000012 */
[----:B-----5:R-:W-:-:S07]  /*0670*/  FFMA R29, R22, R10, R15 ;  /* 0x0000000a161d7223 */ /* 0x020fce000000000f */
.L_x_9:
[----:B------:R-:W-:Y:S05]  /*0680*/  @!P0 BRA `(.L_x_6) ;  /* 0x0000000000848947 */ /* 0x000fea0003800000 */
[----:B------:R-:W-:Y:S01]  /*0690*/  ISETP.NE.AND P1, PT, R14, 0x1, PT ;  /* 0x000000010e00780c */ /* 0x000fe20003f25270 */
[----:B------:R-:W0:Y:S01]  /*06a0*/  LDC.64 R8, c[0x0][0x388] ;  /* 0x0000e200ff087b82 */ /* 0x000e220000000a00 */
[----:B------:R-:W-:-:S04]  /*06b0*/  LOP3.LUT R0, R0, 0x1, RZ, 0xc0, !PT ;  /* 0x0000000100007812 */ /* 0x000fc800078ec0ff */
[----:B------:R-:W-:-:S03]  /*06c0*/  ISETP.NE.U32.AND P0, PT, R0, 0x1, PT ;  /* 0x000000010000780c */ /* 0x000fc60003f05070 */
[----:B------:R-:W1:Y:S04]  /*06d0*/  LDC.64 R10, c[0x0][0x380] ;  /* 0x0000e000ff0a7b82 */ /* 0x000e680000000a00 */
[CC--:B------:R-:W-:Y:S02]  /*06e0*/  @P1 IADD3 R21, PT, PT, R19.reuse, R20.reuse, RZ ;  /* 0x0000001413151210 */ /* 0x0c0fe40007ffe0ff */
[----:B------:R-:W-:Y:S02]  /*06f0*/  @P1 IADD3 R0, P2, PT, R19, R20, RZ ;  /* 0x0000001413001210 */ /* 0x000fe40007f5e0ff */
[----:B------:R-:W2:Y:S02]  /*0700*/  @P1 LDC R15, c[0x0][0x39c] ;  /* 0x0000e700ff0f1b82 */ /* 0x000ea40000000800 */
[----:B------:R-:W-:-:S06]  /*0710*/  @P1 IADD3.X R12, PT, PT, RZ, RZ, RZ, P2, !PT ;  /* 0x000000ffff0c1210 */ /* 0x000fcc00017fe4ff */
[----:B------:R-:W3:Y:S08]  /*0720*/  @P1 LDC.64 R6, c[0x0][0x380] ;  /* 0x0000e000ff061b82 */ /* 0x000ef00000000a00 */
[----:B------:R-:W4:Y:S01]  /*0730*/  @!P0 LDC R13, c[0x0][0x39c] ;  /* 0x0000e700ff0d8b82 */ /* 0x000f220000000800 */
[----:B-1----:R-:W-:-:S06]  /*0740*/  @P1 IMAD.WIDE.U32 R10, R21, 0x4, R10 ;  /* 0x00000004150a1825 */ /* 0x002fcc00078e000a */
[----:B------:R-:W5:Y:S01]  /*0750*/  @P1 LDG.E.CONSTANT R10, desc[UR4][R10.64] ;  /* 0x000000040a0a1981 */ /* 0x000f62000c1e9900 */
[----:B------:R-:W1:Y:S01]  /*0760*/  LDC.64 R2, c[0x0][0x380] ;  /* 0x0000e000ff027b82 */ /* 0x000e620000000a00 */
[C---:B--2---:R-:W-:Y:S01]  /*0770*/  @P1 IMAD R23, R20.reuse, R15, R16 ;  /* 0x0000000f14171224 */ /* 0x044fe200078e0210 */
[----:B------:R-:W-:-:S03]  /*0780*/  @P1 IADD3 R20, PT, PT, R20, 0x2, RZ ;  /* 0x0000000214141810 */ /* 0x000fc60007ffe0ff */
[----:B0-----:R-:W-:-:S03]  /*0790*/  @P1 IMAD.WIDE R8, R23, 0x4, R8 ;  /* 0x0000000417081825 */ /* 0x001fc600078e0208 */
[----:B------:R-:W0:Y:S01]  /*07a0*/  LDC.64 R4, c[0x0][0x388] ;  /* 0x0000e200ff047b82 */ /* 0x000e220000000a00 */
[C---:B---3--:R-:W-:Y:S02]  /*07b0*/  @P1 LEA R6, P2, R0.reuse, R6, 0x2 ;  /* 0x0000000600061211 */ /* 0x048fe400078410ff */
[----:B------:R-:W-:Y:S01]  /*07c0*/  @!P0 IADD3 R19, PT, PT, R19, R20, RZ ;  /* 0x0000001413138210 */ /* 0x000fe20007ffe0ff */
[----:B------:R-:W-:Y:S01]  /*07d0*/  @P1 IMAD.WIDE R14, R15, 0x4, R8 ;  /* 0x000000040f0e1825 */ /* 0x000fe200078e0208 */
[----:B------:R-:W-:Y:S02]  /*07e0*/  @P1 LEA.HI.X R7, R0, R7, R12, 0x2, P2 ;  /* 0x0000000700071211 */ /* 0x000fe400010f140c */
[----:B------:R-:W5:Y:S01]  /*07f0*/  @P1 LDG.E.CONSTANT R0, desc[UR4][R8.64] ;  /* 0x0000000408001981 */ /* 0x000f62000c1e9900 */
[----:B----4-:R-:W-:-:S03]  /*0800*/  @!P0 IMAD R13, R20, R13, R16 ;  /* 0x0000000d140d8224 */ /* 0x010fc600078e0210 */
[----:B------:R-:W2:Y:S04]  /*0810*/  @P1 LDG.E.CONSTANT R7, desc[UR4][R6.64+0x4] ;  /* 0x0000040406071981 */ /* 0x000ea8000c1e9900 */
[----:B------:R-:W2:Y:S01]  /*0820*/  @P1 LDG.E.CONSTANT R14, desc[UR4][R14.64] ;  /* 0x000000040e0e1981 */ /* 0x000ea2000c1e9900 */
[----:B-1----:R-:W-:-:S06]  /*0830*/  @!P0 IMAD.WIDE.U32 R2, R19, 0x4, R2 ;  /* 0x0000000413028825 */ /* 0x002fcc00078e0002 */
[----:B------:R-:W3:Y:S01]  /*0840*/  @!P0 LDG.E.CONSTANT R2, desc[UR4][R2.64] ;  /* 0x0000000402028981 */ /* 0x000ee2000c1e9900 */
[----:B0-----:R-:W-:-:S06]  /*0850*/  @!P0 IMAD.WIDE R4, R13, 0x4, R4 ;  /* 0x000000040d048825 */ /* 0x001fcc00078e0204 */
[----:B------:R-:W3:Y:S01]  /*0860*/  @!P0 LDG.E.CONSTANT R4, desc[UR4][R4.64] ;  /* 0x0000000404048981 */ /* 0x000ee2000c1e9900 */
[----:B-----5:R-:W-:-:S04]  /*0870*/  @P1 FFMA R0, R10, R0, R29 ;  /* 0x000000000a001223 */ /* 0x020fc8000000001d */
[----:B--2---:R-:W-:-:S04]  /*0880*/  @P1 FFMA R29, R7, R14, R0 ;  /* 0x0000000e071d1223 */ /* 0x004fc80000000000 */
[----:B---3--:R-:W-:-:S07]  /*0890*/  @!P0 FFMA R29, R2, R4, R29 ;  /* 0x00000004021d8223 */ /* 0x008fce000000001d */
.L_x_6:
[----:B------:R-:W0:Y:S01]  /*08a0*/  LDC.64 R2, c[0x0][0x390] ;  /* 0x0000e400ff027b82 */ /* 0x000e220000000a00 */
[----:B------:R-:W1:Y:S02]  /*08b0*/  LDCU UR6, c[0x0][0x39c] ;  /* 0x00007380ff0677ac */ /* 0x000e640008000800 */
[----:B-1----:R-:W-:-:S04]  /*08c0*/  IMAD R17, R17, UR6, R16 ;  /* 0x0000000611117c24 */ /* 0x002fc8000f8e0210 */
[----:B0-----:R-:W-:-:S05]  /*08d0*/  IMAD.WIDE R2, R17, 0x4, R2 ;  /* 0x0000000411027825 */ /* 0x001fca00078e0202 */
[----:B------:R-:W-:Y:S01]  /*08e0*/  STG.E desc[UR4][R2.64], R29 ;  /* 0x0000001d02007986 */ /* 0x000fe2000c101904 */
[----:B------:R-:W-:Y:S05]  /*08f0*/  EXIT ;  /* 0x000000000000794d */ /* 0x000fea0003800000 */
.L_x_10:
        /* <DEDUP_REMOVED lines=16> */
.L_x_12:


//--------------------- .nv.shared._Z10shmem_gemmPKfS0_Pfiii --------------------------
	.section	.nv.shared._Z10shmem_gemmPKfS0_Pfiii,"aw",@nobits
	.sectionflags	@""
	.align	4
.nv.shared._Z10shmem_gemmPKfS0_Pfiii:
	.zero		5120


//--------------------- .nv.shared.reserved.0     --------------------------
	.section	.nv.shared.reserved.0,"aw",@nobits
	.weak		__nv_reservedSMEM_offset_0_alias
	.size		__nv_reservedSMEM_offset_0_alias, 0, 64
	.other		__nv_reservedSMEM_offset_0_alias,@"STO_CUDA_RESERVED_SHARED STV_DEFAULT"
__nv_reservedSMEM_offset_0_alias:
	.zero		0
	.zero		64


//--------------------- .nv.constant0._Z10shmem_gemmPKfS0_Pfiii --------------------------
	.section	.nv.constant0._Z10shmem_gemmPKfS0_Pfiii,"a",@progbits
	.sectionflags	@""
	.align	4
.nv.constant0._Z10shmem_gemmPKfS0_Pfiii:
	.zero		932


//--------------------- .nv.constant0._Z10naive_gemmPKfS0_Pfiii --------------------------
	.section	.nv.constant0._Z10naive_gemmPKfS0_Pfiii,"a",@progbits
	.sectionflags	@""
	.align	4
.nv.constant0._Z10naive_gemmPKfS0_Pfiii:
	.zero		932


//--------------------- SYMBOLS --------------------------

	.type		.nv.reservedSmem.offset0,@object
	.size		.nv.reservedSmem.offset0,0x4
	.type		.nv.reservedSmem.cap,@object
	.size		.nv.reservedSmem.cap,0x4
